	.headerflags	@"EF_CUDA_TEXMODE_UNIFIED EF_CUDA_64BIT_ADDRESS EF_CUDA_ACCELERATORS EF_CUDA_SM90 EF_CUDA_VIRTUAL_SM(EF_CUDA_SM90)"
	.elftype	@"ET_EXEC"


//--------------------- .nv.info                  --------------------------
	.section	.nv.info,"",@"SHT_CUDA_INFO"
	.align	4


	//----- nvinfo : EIATTR_REGCOUNT
	.align		4
        /*0000*/ 	.byte	0x04, 0x2f
        /*0002*/ 	.short	(.L_3 - .L_2)
	.align		4
.L_2:
        /*0004*/ 	.word	index@(triton_poi_fused__native_batch_norm_legit_no_training_leaky_relu_3)
        /*0008*/ 	.word	0x00000012


	//----- nvinfo : EIATTR_MIN_STACK_SIZE
	.align		4
.L_3:
        /*000c*/ 	.byte	0x04, 0x12
        /*000e*/ 	.short	(.L_5 - .L_4)
	.align		4
.L_4:
        /*0010*/ 	.word	index@(triton_poi_fused__native_batch_norm_legit_no_training_leaky_relu_3)
        /*0014*/ 	.word	0x00000000


	//----- nvinfo : EIATTR_FRAME_SIZE
	.align		4
.L_5:
        /*0018*/ 	.byte	0x04, 0x11
        /*001a*/ 	.short	(.L_7 - .L_6)
	.align		4
.L_6:
        /*001c*/ 	.word	index@(triton_poi_fused__native_batch_norm_legit_no_training_leaky_relu_3)
        /*0020*/ 	.word	0x00000000


	//----- nvinfo : EIATTR_MIN_STACK_SIZE
	.align		4
.L_7:
        /*0024*/ 	.byte	0x04, 0x12
        /*0026*/ 	.short	(.L_9 - .L_8)
	.align		4
.L_8:
        /*0028*/ 	.word	index@(triton_poi_fused__native_batch_norm_legit_no_training_leaky_relu_3)
        /*002c*/ 	.word	0x00000000
.L_9:


//--------------------- .nv.info.triton_poi_fused__native_batch_norm_legit_no_training_leaky_relu_3 --------------------------
	.section	.nv.info.triton_poi_fused__native_batch_norm_legit_no_training_leaky_relu_3,"",@"SHT_CUDA_INFO"
	.sectionflags	@""
	.align	4


	//----- nvinfo : EIATTR_CUDA_API_VERSION
	.align		4
        /*0000*/ 	.byte	0x04, 0x37
        /*0002*/ 	.short	(.L_11 - .L_10)
.L_10:
        /*0004*/ 	.word	0x0000007c


	//----- nvinfo : EIATTR_KPARAM_INFO
	.align		4
.L_11:
        /*0008*/ 	.byte	0x04, 0x17
        /*000a*/ 	.short	(.L_13 - .L_12)
.L_12:
        /*000c*/ 	.word	0x00000000
        /*0010*/ 	.short	0x0006
        /*0012*/ 	.short	0x0030
        /*0014*/ 	.byte	0x00, 0xf0, 0x11, 0x00


	//----- nvinfo : EIATTR_KPARAM_INFO
	.align		4
.L_13:
        /*0018*/ 	.byte	0x04, 0x17
        /*001a*/ 	.short	(.L_15 - .L_14)
.L_14:
        /*001c*/ 	.word	0x00000000
        /*0020*/ 	.short	0x0005
        /*0022*/ 	.short	0x0028
        /*0024*/ 	.byte	0x00, 0xf4, 0x21, 0x00


	//----- nvinfo : EIATTR_KPARAM_INFO
	.align		4
.L_15:
        /*0028*/ 	.byte	0x04, 0x17
        /*002a*/ 	.short	(.L_17 - .L_16)
.L_16:
        /*002c*/ 	.word	0x00000000
        /*0030*/ 	.short	0x0004
        /*0032*/ 	.short	0x0020
        /*0034*/ 	.byte	0x00, 0xf4, 0x21, 0x00


	//----- nvinfo : EIATTR_KPARAM_INFO
	.align		4
.L_17:
        /*0038*/ 	.byte	0x04, 0x17
        /*003a*/ 	.short	(.L_19 - .L_18)
.L_18:
        /*003c*/ 	.word	0x00000000
        /*0040*/ 	.short	0x0003
        /*0042*/ 	.short	0x0018
        /*0044*/ 	.byte	0x00, 0xf4, 0x21, 0x00


	//----- nvinfo : EIATTR_KPARAM_INFO
	.align		4
.L_19:
        /*0048*/ 	.byte	0x04, 0x17
        /*004a*/ 	.short	(.L_21 - .L_20)
.L_20:
        /*004c*/ 	.word	0x00000000
        /*0050*/ 	.short	0x0002
        /*0052*/ 	.short	0x0010
        /*0054*/ 	.byte	0x00, 0xf4, 0x21, 0x00


	//----- nvinfo : EIATTR_KPARAM_INFO
	.align		4
.L_21:
        /*0058*/ 	.byte	0x04, 0x17
        /*005a*/ 	.short	(.L_23 - .L_22)
.L_22:
        /*005c*/ 	.word	0x00000000
        /*0060*/ 	.short	0x0001
        /*0062*/ 	.short	0x0008
        /*0064*/ 	.byte	0x00, 0xf4, 0x21, 0x00


	//----- nvinfo : EIATTR_KPARAM_INFO
	.align		4
.L_23:
        /*0068*/ 	.byte	0x04, 0x17
        /*006a*/ 	.short	(.L_25 - .L_24)
.L_24:
        /*006c*/ 	.word	0x00000000
        /*0070*/ 	.short	0x0000
        /*0072*/ 	.short	0x0000
        /*0074*/ 	.byte	0x00, 0xf4, 0x21, 0x00


	//----- nvinfo : EIATTR_SPARSE_MMA_MASK
	.align		4
.L_25:
        /*0078*/ 	.byte	0x03, 0x50
        /*007a*/ 	.short	0x0000


	//----- nvinfo : EIATTR_MAXREG_COUNT
	.align		4
        /*007c*/ 	.byte	0x03, 0x1b
        /*007e*/ 	.short	0x00ff


	//----- nvinfo : EIATTR_EXIT_INSTR_OFFSETS
	.align		4
        /*0080*/ 	.byte	0x04, 0x1c
        /*0082*/ 	.short	(.L_27 - .L_26)


	//   ....[0]....
.L_26:
        /*0084*/ 	.word	0x00000320


	//   ....[1]....
        /*0088*/ 	.word	0x00000340


	//----- nvinfo : EIATTR_REQNTID
	.align		4
.L_27:
        /*008c*/ 	.byte	0x04, 0x10
        /*008e*/ 	.short	(.L_29 - .L_28)
.L_28:
        /*0090*/ 	.word	0x00000080
        /*0094*/ 	.word	0x00000001
        /*0098*/ 	.word	0x00000001


	//----- nvinfo : EIATTR_CBANK_PARAM_SIZE
	.align		4
.L_29:
        /*009c*/ 	.byte	0x03, 0x19
        /*009e*/ 	.short	0x0034


	//----- nvinfo : EIATTR_PARAM_CBANK
	.align		4
        /*00a0*/ 	.byte	0x04, 0x0a
        /*00a2*/ 	.short	(.L_31 - .L_30)
	.align		4
.L_30:
        /*00a4*/ 	.word	index@(.nv.constant0.triton_poi_fused__native_batch_norm_legit_no_training_leaky_relu_3)
        /*00a8*/ 	.short	0x0210
        /*00aa*/ 	.short	0x0034


	//----- nvinfo : EIATTR_SW_WAR
	.align		4
.L_31:
        /*00ac*/ 	.byte	0x04, 0x36
        /*00ae*/ 	.short	(.L_33 - .L_32)
.L_32:
        /*00b0*/ 	.word	0x00000008
.L_33:


//--------------------- .nv.callgraph             --------------------------
	.section	.nv.callgraph,"",@"SHT_CUDA_CALLGRAPH"
	.align	4
	.sectionentsize	8
	.align		4
        /*0000*/ 	.word	0x00000000
	.align		4
        /*0004*/ 	.word	0xffffffff
	.align		4
        /*0008*/ 	.word	0x00000000
	.align		4
        /*000c*/ 	.word	0xfffffffe
	.align		4
        /*0010*/ 	.word	0x00000000
	.align		4
        /*0014*/ 	.word	0xfffffffd
	.align		4
        /*0018*/ 	.word	0x00000000
	.align		4
        /*001c*/ 	.word	0xfffffffc


//--------------------- .nv.constant4             --------------------------
	.section	.nv.constant4,"a",@progbits
	.align	8
	.align		8
.nv.constant4:
        /*0000*/ 	.dword	_$_str
	.align		8
        /*0008*/ 	.dword	_$_str_$_2


//--------------------- .text.triton_poi_fused__native_batch_norm_legit_no_training_leaky_relu_3 --------------------------
	.section	.text.triton_poi_fused__native_batch_norm_legit_no_training_leaky_relu_3,"ax",@progbits
	.align	128
        .global         triton_poi_fused__native_batch_norm_legit_no_training_leaky_relu_3
        .type           triton_poi_fused__native_batch_norm_legit_no_training_leaky_relu_3,@function
        .size           triton_poi_fused__native_batch_norm_legit_no_training_leaky_relu_3,(.L_x_1 - triton_poi_fused__native_batch_norm_legit_no_training_leaky_relu_3)
        .other          triton_poi_fused__native_batch_norm_legit_no_training_leaky_relu_3,@"STO_CUDA_ENTRY STV_DEFAULT"
triton_poi_fused__native_batch_norm_legit_no_training_leaky_relu_3:
.text.triton_poi_fused__native_batch_norm_legit_no_training_leaky_relu_3:
[----:B------:R-:W0:Y:S01]  /*0000*/  LDC R1, c[0x0][0x28] ;  /* 0x00000a00ff017b82 */ /* 0x000e220000000800 */
[----:B------:R-:W1:Y:S07]  /*0010*/  S2R R0, SR_TID.X ;  /* 0x0000000000007919 */ /* 0x000e6e0000002100 */
[----:B------:R-:W2:Y:S01]  /*0020*/  LDC.64 R6, c[0x0][0x228] ;  /* 0x00008a00ff067b82 */ /* 0x000ea20000000a00 */
[----:B------:R-:W-:Y:S01]  /*0030*/  CS2R R14, SRZ ;  /* 0x00000000000e7805 */ /* 0x000fe2000001ff00 */
[----:B------:R-:W-:Y:S01]  /*0040*/  ULDC.64 UR4, c[0x0][0x208] ;  /* 0x0000820000047ab9 */ /* 0x000fe20000000a00 */
[----:B------:R-:W3:Y:S05]  /*0050*/  S2R R3, SR_CTAID.X ;  /* 0x0000000000037919 */ /* 0x000eea0000002500 */
[----:B------:R-:W4:Y:S08]  /*0060*/  LDC.64 R4, c[0x0][0x220] ;  /* 0x00008800ff047b82 */ /* 0x000f300000000a00 */
[----:B------:R-:W5:Y:S08]  /*0070*/  LDC.64 R8, c[0x0][0x230] ;  /* 0x00008c00ff087b82 */ /* 0x000f700000000a00 */
[----:B------:R-:W5:Y:S01]  /*0080*/  LDC.64 R10, c[0x0][0x238] ;  /* 0x00008e00ff0a7b82 */ /* 0x000f620000000a00 */
[----:B-1----:R-:W-:-:S02]  /*0090*/  LOP3.LUT R0, R0, 0x7f, RZ, 0xc0, !PT ;  /* 0x0000007f00007812 */ /* 0x002fc400078ec0ff */
[----:B---3--:R-:W-:Y:S02]  /*00a0*/  SHF.R.S32.HI R2, RZ, 0x18, R3 ;  /* 0x00000018ff027819 */ /* 0x008fe40000011403 */
[----:B------:R-:W-:Y:S02]  /*00b0*/  LEA R0, R3, R0, 0x7 ;  /* 0x0000000003007211 */ /* 0x000fe400078e38ff */
[----:B------:R-:W-:Y:S02]  /*00c0*/  SGXT R3, R2, 0x1 ;  /* 0x000000010203781a */ /* 0x000fe40000000200 */
[----:B------:R-:W-:Y:S02]  /*00d0*/  ISETP.GE.AND P0, PT, R0, 0x800, PT ;  /* 0x000008000000780c */ /* 0x000fe40003f06270 */
[----:B------:R-:W-:-:S04]  /*00e0*/  LEA.HI R3, R3, R0, RZ, 0x4 ;  /* 0x0000000003037211 */ /* 0x000fc800078f20ff */
[----:B------:R-:W-:-:S04]  /*00f0*/  SHF.R.S32.HI R3, RZ, 0x4, R3 ;  /* 0x00000004ff037819 */ /* 0x000fc80000011403 */
[----:B------:R-:W-:-:S04]  /*0100*/  LEA.HI R2, R3, R3, RZ, 0x5 ;  /* 0x0000000303027211 */ /* 0x000fc800078f28ff */
[----:B------:R-:W-:-:S04]  /*0110*/  LOP3.LUT R2, R2, 0xffffffe0, RZ, 0xc0, !PT ;  /* 0xffffffe002027812 */ /* 0x000fc800078ec0ff */
[----:B------:R-:W-:Y:S02]  /*0120*/  IADD3 R13, R3, -R2, RZ ;  /* 0x80000002030d7210 */ /* 0x000fe40007ffe0ff */
[----:B------:R-:W1:Y:S03]  /*0130*/  LDC.64 R2, c[0x0][0x218] ;  /* 0x00008600ff027b82 */ /* 0x000e660000000a00 */
[----:B--2---:R-:W-:-:S05]  /*0140*/  IMAD.WIDE R6, R13, 0x4, R6 ;  /* 0x000000040d067825 */ /* 0x004fca00078e0206 */
[----:B------:R5:W2:Y:S01]  /*0150*/  @!P0 LDG.E.EL R14, desc[UR4][R6.64] ;  /* 0x00000004060e8981 */ /* 0x000aa2000c2e1900 */
[----:B------:R-:W-:Y:S01]  /*0160*/  HFMA2.MMA R12, -RZ, RZ, 0, 0 ;  /* 0x00000000ff0c7435 */ /* 0x000fe200000001ff */
[----:B----4-:R-:W-:-:S05]  /*0170*/  IMAD.WIDE R4, R13, 0x4, R4 ;  /* 0x000000040d047825 */ /* 0x010fca00078e0204 */
[----:B------:R-:W3:Y:S01]  /*0180*/  @!P0 LDG.E.EL R15, desc[UR4][R4.64] ;  /* 0x00000004040f8981 */ /* 0x000ee2000c2e1900 */
[----:B-----5:R-:W-:-:S04]  /*0190*/  IMAD.WIDE R6, R13, 0x4, R8 ;  /* 0x000000040d067825 */ /* 0x020fc800078e0208 */
[----:B-1----:R-:W-:-:S04]  /*01a0*/  IMAD.WIDE R2, R0, 0x4, R2 ;  /* 0x0000000400027825 */ /* 0x002fc800078e0202 */
[----:B0-----:R-:W-:Y:S01]  /*01b0*/  IMAD.WIDE R8, R13, 0x4, R10 ;  /* 0x000000040d087825 */ /* 0x001fe200078e020a */
[----:B------:R0:W3:Y:S01]  /*01c0*/  @!P0 LDG.E R12, desc[UR4][R2.64] ;  /* 0x00000004020c8981 */ /* 0x0000e2000c1e1900 */
[----:B------:R-:W-:-:S06]  /*01d0*/  CS2R R10, SRZ ;  /* 0x00000000000a7805 */ /* 0x000fcc000001ff00 */
[----:B------:R-:W4:Y:S04]  /*01e0*/  @!P0 LDG.E.EL R10, desc[UR4][R6.64] ;  /* 0x00000004060a8981 */ /* 0x000f28000c2e1900 */
[----:B------:R-:W4:Y:S01]  /*01f0*/  @!P0 LDG.E.EL R11, desc[UR4][R8.64] ;  /* 0x00000004080b8981 */ /* 0x000f22000c2e1900 */
[----:B0-----:R-:W-:Y:S01]  /*0200*/  MOV R2, 0x3e800000 ;  /* 0x3e80000000027802 */ /* 0x001fe20000000f00 */
[----:B--2---:R-:W-:-:S04]  /*0210*/  FADD R14, R14, 9.9999997473787516356e-06 ;  /* 0x3727c5ac0e0e7421 */ /* 0x004fc80000000000 */
[----:B------:R-:W0:Y:S02]  /*0220*/  MUFU.SQRT R13, R14 ;  /* 0x0000000e000d7308 */ /* 0x000e240000002000 */
[C---:B0-----:R-:W-:Y:S02]  /*0230*/  FSETP.GT.AND P1, PT, R13.reuse, 8.50705917302346158658e+37, PT ;  /* 0x7e8000000d00780b */ /* 0x041fe40003f24000 */
[----:B------:R-:W-:-:S11]  /*0240*/  FSETP.GEU.AND P2, PT, R13, 1.175494350822287508e-38, PT ;  /* 0x008000000d00780b */ /* 0x000fd60003f4e000 */
[----:B------:R-:W-:-:S04]  /*0250*/  @P1 FMUL R13, R13, 0.25 ;  /* 0x3e8000000d0d1820 */ /* 0x000fc80000400000 */
[----:B------:R-:W-:-:S06]  /*0260*/  @!P2 FMUL R13, R13, 16777216 ;  /* 0x4b8000000d0da820 */ /* 0x000fcc0000400000 */
[----:B------:R-:W0:Y:S01]  /*0270*/  MUFU.RCP R13, R13 ;  /* 0x0000000d000d7308 */ /* 0x000e220000001000 */
[----:B------:R-:W-:Y:S01]  /*0280*/  FSEL R2, R2, 1, P1 ;  /* 0x3f80000002027808 */ /* 0x000fe20000800000 */
[----:B---3--:R-:W-:-:S04]  /*0290*/  FADD R12, -R15, R12 ;  /* 0x0000000c0f0c7221 */ /* 0x008fc80000000100 */
[----:B------:R-:W-:-:S04]  /*02a0*/  @!P2 FMUL R2, R2, 16777216 ;  /* 0x4b8000000202a820 */ /* 0x000fc80000400000 */
[----:B0-----:R-:W-:Y:S02]  /*02b0*/  FMUL R5, R13, R2 ;  /* 0x000000020d057220 */ /* 0x001fe40000400000 */
[----:B------:R-:W0:Y:S02]  /*02c0*/  LDC.64 R2, c[0x0][0x210] ;  /* 0x00008400ff027b82 */ /* 0x000e240000000a00 */
[----:B------:R-:W-:-:S04]  /*02d0*/  FMUL R12, R12, R5 ;  /* 0x000000050c0c7220 */ /* 0x000fc80000400000 */
[----:B----4-:R-:W-:-:S05]  /*02e0*/  FFMA R11, R12, R10, R11 ;  /* 0x0000000a0c0b7223 */ /* 0x010fca000000000b */
[----:B------:R-:W-:Y:S01]  /*02f0*/  FSETP.GT.AND P1, PT, R11, RZ, PT ;  /* 0x000000ff0b00720b */ /* 0x000fe20003f24000 */
[----:B0-----:R-:W-:-:S12]  /*0300*/  IMAD.WIDE R2, R0, 0x4, R2 ;  /* 0x0000000400027825 */ /* 0x001fd800078e0202 */
[----:B------:R-:W-:Y:S01]  /*0310*/  @!P1 FMUL R11, R11, 0.20000000298023223877 ;  /* 0x3e4ccccd0b0b9820 */ /* 0x000fe20000400000 */
[----:B------:R-:W-:Y:S06]  /*0320*/  @P0 EXIT ;  /* 0x000000000000094d */ /* 0x000fec0003800000 */
[----:B------:R-:W-:Y:S01]  /*0330*/  STG.E desc[UR4][R2.64], R11 ;  /* 0x0000000b02007986 */ /* 0x000fe2000c101904 */
[----:B------:R-:W-:Y:S05]  /*0340*/  EXIT ;  /* 0x000000000000794d */ /* 0x000fea0003800000 */
.L_x_0:
[----:B------:R-:W-:-:S00]  /*0350*/  BRA `(.L_x_0) ;  /* 0xfffffffc00fc7947 */ /* 0x000fc0000383ffff */
[----:B------:R-:W-:-:S00]  /*0360*/  NOP ;  /* 0x0000000000007918 */ /* 0x000fc00000000000 */
        /* <DEDUP_REMOVED lines=9> */
.L_x_1:


//--------------------- .nv.global.init           --------------------------
	.section	.nv.global.init,"aw",@progbits
.nv.global.init:
	.type		_$_str,@object
	.size		_$_str,(_$_str_$_2 - _$_str)
_$_str:
        /*0000*/ 	.byte	0x5f, 0x5f, 0x43, 0x55, 0x44, 0x41, 0x5f, 0x46, 0x54, 0x5a, 0x00
	.type		_$_str_$_2,@object
	.size		_$_str_$_2,(.L_1 - _$_str_$_2)
_$_str_$_2:
        /*000b*/ 	.byte	0x5f, 0x5f, 0x43, 0x55, 0x44, 0x41, 0x5f, 0x50, 0x52, 0x45, 0x43, 0x5f, 0x53, 0x51, 0x52, 0x54
        /*001b*/ 	.byte	0x00
.L_1:


//--------------------- .nv.constant0.triton_poi_fused__native_batch_norm_legit_no_training_leaky_relu_3 --------------------------
	.section	.nv.constant0.triton_poi_fused__native_batch_norm_legit_no_training_leaky_relu_3,"a",@progbits
	.sectionflags	@""
	.align	4
.nv.constant0.triton_poi_fused__native_batch_norm_legit_no_training_leaky_relu_3:
	.zero		580
